	.headerflags	@"EF_CUDA_TEXMODE_UNIFIED EF_CUDA_64BIT_ADDRESS EF_CUDA_ACCELERATORS EF_CUDA_SM90 EF_CUDA_VIRTUAL_SM(EF_CUDA_SM90)"
	.elftype	@"ET_EXEC"


//--------------------- .nv.info                  --------------------------
	.section	.nv.info,"",@"SHT_CUDA_INFO"
	.align	4


	//----- nvinfo : EIATTR_REGCOUNT
	.align		4
        /*0000*/ 	.byte	0x04, 0x2f
        /*0002*/ 	.short	(.L_3 - .L_2)
	.align		4
.L_2:
        /*0004*/ 	.word	index@(triton_poi_fused__native_batch_norm_legit_no_training_add_convolution_relu_27)
        /*0008*/ 	.word	0x00000020


	//----- nvinfo : EIATTR_MIN_STACK_SIZE
	.align		4
.L_3:
        /*000c*/ 	.byte	0x04, 0x12
        /*000e*/ 	.short	(.L_5 - .L_4)
	.align		4
.L_4:
        /*0010*/ 	.word	index@(triton_poi_fused__native_batch_norm_legit_no_training_add_convolution_relu_27)
        /*0014*/ 	.word	0x00000000


	//----- nvinfo : EIATTR_FRAME_SIZE
	.align		4
.L_5:
        /*0018*/ 	.byte	0x04, 0x11
        /*001a*/ 	.short	(.L_7 - .L_6)
	.align		4
.L_6:
        /*001c*/ 	.word	index@(triton_poi_fused__native_batch_norm_legit_no_training_add_convolution_relu_27)
        /*0020*/ 	.word	0x00000000


	//----- nvinfo : EIATTR_MIN_STACK_SIZE
	.align		4
.L_7:
        /*0024*/ 	.byte	0x04, 0x12
        /*0026*/ 	.short	(.L_9 - .L_8)
	.align		4
.L_8:
        /*0028*/ 	.word	index@(triton_poi_fused__native_batch_norm_legit_no_training_add_convolution_relu_27)
        /*002c*/ 	.word	0x00000000
.L_9:


//--------------------- .nv.info.triton_poi_fused__native_batch_norm_legit_no_training_add_convolution_relu_27 --------------------------
	.section	.nv.info.triton_poi_fused__native_batch_norm_legit_no_training_add_convolution_relu_27,"",@"SHT_CUDA_INFO"
	.sectionflags	@""
	.align	4


	//----- nvinfo : EIATTR_CUDA_API_VERSION
	.align		4
        /*0000*/ 	.byte	0x04, 0x37
        /*0002*/ 	.short	(.L_11 - .L_10)
.L_10:
        /*0004*/ 	.word	0x0000007c


	//----- nvinfo : EIATTR_KPARAM_INFO
	.align		4
.L_11:
        /*0008*/ 	.byte	0x04, 0x17
        /*000a*/ 	.short	(.L_13 - .L_12)
.L_12:
        /*000c*/ 	.word	0x00000000
        /*0010*/ 	.short	0x000d
        /*0012*/ 	.short	0x0068
        /*0014*/ 	.byte	0x00, 0xf0, 0x11, 0x00


	//----- nvinfo : EIATTR_KPARAM_INFO
	.align		4
.L_13:
        /*0018*/ 	.byte	0x04, 0x17
        /*001a*/ 	.short	(.L_15 - .L_14)
.L_14:
        /*001c*/ 	.word	0x00000000
        /*0020*/ 	.short	0x000c
        /*0022*/ 	.short	0x0060
        /*0024*/ 	.byte	0x00, 0xf4, 0x21, 0x00


	//----- nvinfo : EIATTR_KPARAM_INFO
	.align		4
.L_15:
        /*0028*/ 	.byte	0x04, 0x17
        /*002a*/ 	.short	(.L_17 - .L_16)
.L_16:
        /*002c*/ 	.word	0x00000000
        /*0030*/ 	.short	0x000b
        /*0032*/ 	.short	0x0058
        /*0034*/ 	.byte	0x00, 0xf4, 0x21, 0x00


	//----- nvinfo : EIATTR_KPARAM_INFO
	.align		4
.L_17:
        /*0038*/ 	.byte	0x04, 0x17
        /*003a*/ 	.short	(.L_19 - .L_18)
.L_18:
        /*003c*/ 	.word	0x00000000
        /*0040*/ 	.short	0x000a
        /*0042*/ 	.short	0x0050
        /*0044*/ 	.byte	0x00, 0xf4, 0x21, 0x00


	//----- nvinfo : EIATTR_KPARAM_INFO
	.align		4
.L_19:
        /*0048*/ 	.byte	0x04, 0x17
        /*004a*/ 	.short	(.L_21 - .L_20)
.L_20:
        /*004c*/ 	.word	0x00000000
        /*0050*/ 	.short	0x0009
        /*0052*/ 	.short	0x0048
        /*0054*/ 	.byte	0x00, 0xf4, 0x21, 0x00


	//----- nvinfo : EIATTR_KPARAM_INFO
	.align		4
.L_21:
        /*0058*/ 	.byte	0x04, 0x17
        /*005a*/ 	.short	(.L_23 - .L_22)
.L_22:
        /*005c*/ 	.word	0x00000000
        /*0060*/ 	.short	0x0008
        /*0062*/ 	.short	0x0040
        /*0064*/ 	.byte	0x00, 0xf4, 0x21, 0x00


	//----- nvinfo : EIATTR_KPARAM_INFO
	.align		4
.L_23:
        /*0068*/ 	.byte	0x04, 0x17
        /*006a*/ 	.short	(.L_25 - .L_24)
.L_24:
        /*006c*/ 	.word	0x00000000
        /*0070*/ 	.short	0x0007
        /*0072*/ 	.short	0x0038
        /*0074*/ 	.byte	0x00, 0xf4, 0x21, 0x00


	//----- nvinfo : EIATTR_KPARAM_INFO
	.align		4
.L_25:
        /*0078*/ 	.byte	0x04, 0x17
        /*007a*/ 	.short	(.L_27 - .L_26)
.L_26:
        /*007c*/ 	.word	0x00000000
        /*0080*/ 	.short	0x0006
        /*0082*/ 	.short	0x0030
        /*0084*/ 	.byte	0x00, 0xf4, 0x21, 0x00


	//----- nvinfo : EIATTR_KPARAM_INFO
	.align		4
.L_27:
        /*0088*/ 	.byte	0x04, 0x17
        /*008a*/ 	.short	(.L_29 - .L_28)
.L_28:
        /*008c*/ 	.word	0x00000000
        /*0090*/ 	.short	0x0005
        /*0092*/ 	.short	0x0028
        /*0094*/ 	.byte	0x00, 0xf4, 0x21, 0x00


	//----- nvinfo : EIATTR_KPARAM_INFO
	.align		4
.L_29:
        /*0098*/ 	.byte	0x04, 0x17
        /*009a*/ 	.short	(.L_31 - .L_30)
.L_30:
        /*009c*/ 	.word	0x00000000
        /*00a0*/ 	.short	0x0004
        /*00a2*/ 	.short	0x0020
        /*00a4*/ 	.byte	0x00, 0xf4, 0x21, 0x00


	//----- nvinfo : EIATTR_KPARAM_INFO
	.align		4
.L_31:
        /*00a8*/ 	.byte	0x04, 0x17
        /*00aa*/ 	.short	(.L_33 - .L_32)
.L_32:
        /*00ac*/ 	.word	0x00000000
        /*00b0*/ 	.short	0x0003
        /*00b2*/ 	.short	0x0018
        /*00b4*/ 	.byte	0x00, 0xf4, 0x21, 0x00


	//----- nvinfo : EIATTR_KPARAM_INFO
	.align		4
.L_33:
        /*00b8*/ 	.byte	0x04, 0x17
        /*00ba*/ 	.short	(.L_35 - .L_34)
.L_34:
        /*00bc*/ 	.word	0x00000000
        /*00c0*/ 	.short	0x0002
        /*00c2*/ 	.short	0x0010
        /*00c4*/ 	.byte	0x00, 0xf4, 0x21, 0x00


	//----- nvinfo : EIATTR_KPARAM_INFO
	.align		4
.L_35:
        /*00c8*/ 	.byte	0x04, 0x17
        /*00ca*/ 	.short	(.L_37 - .L_36)
.L_36:
        /*00cc*/ 	.word	0x00000000
        /*00d0*/ 	.short	0x0001
        /*00d2*/ 	.short	0x0008
        /*00d4*/ 	.byte	0x00, 0xf4, 0x21, 0x00


	//----- nvinfo : EIATTR_KPARAM_INFO
	.align		4
.L_37:
        /*00d8*/ 	.byte	0x04, 0x17
        /*00da*/ 	.short	(.L_39 - .L_38)
.L_38:
        /*00dc*/ 	.word	0x00000000
        /*00e0*/ 	.short	0x0000
        /*00e2*/ 	.short	0x0000
        /*00e4*/ 	.byte	0x00, 0xf4, 0x21, 0x00


	//----- nvinfo : EIATTR_SPARSE_MMA_MASK
	.align		4
.L_39:
        /*00e8*/ 	.byte	0x03, 0x50
        /*00ea*/ 	.short	0x0000


	//----- nvinfo : EIATTR_MAXREG_COUNT
	.align		4
        /*00ec*/ 	.byte	0x03, 0x1b
        /*00ee*/ 	.short	0x00ff


	//----- nvinfo : EIATTR_EXIT_INSTR_OFFSETS
	.align		4
        /*00f0*/ 	.byte	0x04, 0x1c
        /*00f2*/ 	.short	(.L_41 - .L_40)


	//   ....[0]....
.L_40:
        /*00f4*/ 	.word	0x00000790


	//----- nvinfo : EIATTR_REQNTID
	.align		4
.L_41:
        /*00f8*/ 	.byte	0x04, 0x10
        /*00fa*/ 	.short	(.L_43 - .L_42)
.L_42:
        /*00fc*/ 	.word	0x00000080
        /*0100*/ 	.word	0x00000001
        /*0104*/ 	.word	0x00000001


	//----- nvinfo : EIATTR_CBANK_PARAM_SIZE
	.align		4
.L_43:
        /*0108*/ 	.byte	0x03, 0x19
        /*010a*/ 	.short	0x006c


	//----- nvinfo : EIATTR_PARAM_CBANK
	.align		4
        /*010c*/ 	.byte	0x04, 0x0a
        /*010e*/ 	.short	(.L_45 - .L_44)
	.align		4
.L_44:
        /*0110*/ 	.word	index@(.nv.constant0.triton_poi_fused__native_batch_norm_legit_no_training_add_convolution_relu_27)
        /*0114*/ 	.short	0x0210
        /*0116*/ 	.short	0x006c


	//----- nvinfo : EIATTR_SW_WAR
	.align		4
.L_45:
        /*0118*/ 	.byte	0x04, 0x36
        /*011a*/ 	.short	(.L_47 - .L_46)
.L_46:
        /*011c*/ 	.word	0x00000008
.L_47:


//--------------------- .nv.callgraph             --------------------------
	.section	.nv.callgraph,"",@"SHT_CUDA_CALLGRAPH"
	.align	4
	.sectionentsize	8
	.align		4
        /*0000*/ 	.word	0x00000000
	.align		4
        /*0004*/ 	.word	0xffffffff
	.align		4
        /*0008*/ 	.word	0x00000000
	.align		4
        /*000c*/ 	.word	0xfffffffe
	.align		4
        /*0010*/ 	.word	0x00000000
	.align		4
        /*0014*/ 	.word	0xfffffffd
	.align		4
        /*0018*/ 	.word	0x00000000
	.align		4
        /*001c*/ 	.word	0xfffffffc


//--------------------- .nv.constant4             --------------------------
	.section	.nv.constant4,"a",@progbits
	.align	8
	.align		8
.nv.constant4:
        /*0000*/ 	.dword	_$_str
	.align		8
        /*0008*/ 	.dword	_$_str_$_2


//--------------------- .text.triton_poi_fused__native_batch_norm_legit_no_training_add_convolution_relu_27 --------------------------
	.section	.text.triton_poi_fused__native_batch_norm_legit_no_training_add_convolution_relu_27,"ax",@progbits
	.align	128
        .global         triton_poi_fused__native_batch_norm_legit_no_training_add_convolution_relu_27
        .type           triton_poi_fused__native_batch_norm_legit_no_training_add_convolution_relu_27,@function
        .size           triton_poi_fused__native_batch_norm_legit_no_training_add_convolution_relu_27,(.L_x_1 - triton_poi_fused__native_batch_norm_legit_no_training_add_convolution_relu_27)
        .other          triton_poi_fused__native_batch_norm_legit_no_training_add_convolution_relu_27,@"STO_CUDA_ENTRY STV_DEFAULT"
triton_poi_fused__native_batch_norm_legit_no_training_add_convolution_relu_27:
.text.triton_poi_fused__native_batch_norm_legit_no_training_add_convolution_relu_27:
[----:B------:R-:W-:Y:S01]  /*0000*/  LDC R1, c[0x0][0x28] ;  /* 0x00000a00ff017b82 */ /* 0x000fe20000000800 */
[----:B------:R-:W1:Y:S07]  /*0010*/  S2R R0, SR_TID.X ;  /* 0x0000000000007919 */ /* 0x000e6e0000002100 */
[----:B------:R-:W2:Y:S01]  /*0020*/  LDC.64 R12, c[0x0][0x260] ;  /* 0x00009800ff0c7b82 */ /* 0x000ea20000000a00 */
[----:B------:R-:W-:Y:S01]  /*0030*/  ULDC.64 UR4, c[0x0][0x208] ;  /* 0x0000820000047ab9 */ /* 0x000fe20000000a00 */
[----:B------:R-:W3:Y:S06]  /*0040*/  S2R R5, SR_CTAID.X ;  /* 0x0000000000057919 */ /* 0x000eec0000002500 */
[----:B------:R-:W4:Y:S08]  /*0050*/  LDC.64 R20, c[0x0][0x228] ;  /* 0x00008a00ff147b82 */ /* 0x000f300000000a00 */
[----:B------:R-:W5:Y:S08]  /*0060*/  LDC.64 R6, c[0x0][0x210] ;  /* 0x00008400ff067b82 */ /* 0x000f700000000a00 */
[----:B------:R-:W2:Y:S01]  /*0070*/  LDC.64 R14, c[0x0][0x238] ;  /* 0x00008e00ff0e7b82 */ /* 0x000ea20000000a00 */
[----:B-1----:R-:W-:-:S07]  /*0080*/  SHF.L.U32 R0, R0, 0x2, RZ ;  /* 0x0000000200007819 */ /* 0x002fce00000006ff */
[----:B------:R-:W1:Y:S01]  /*0090*/  LDC.64 R18, c[0x0][0x248] ;  /* 0x00009200ff127b82 */ /* 0x000e620000000a00 */
[----:B---3--:R-:W-:Y:S02]  /*00a0*/  SHF.R.S32.HI R3, RZ, 0x16, R5 ;  /* 0x00000016ff037819 */ /* 0x008fe40000011405 */
[----:B------:R-:W-:Y:S02]  /*00b0*/  LOP3.LUT R0, R0, 0x1fc, RZ, 0xc0, !PT ;  /* 0x000001fc00007812 */ /* 0x000fe400078ec0ff */
[----:B------:R-:W-:-:S03]  /*00c0*/  SGXT R3, R3, 0x1 ;  /* 0x000000010303781a */ /* 0x000fc60000000200 */
[----:B------:R-:W3:Y:S01]  /*00d0*/  LDC.64 R10, c[0x0][0x250] ;  /* 0x00009400ff0a7b82 */ /* 0x000ee20000000a00 */
[----:B------:R-:W-:-:S04]  /*00e0*/  LEA R2, R5, R0, 0x9 ;  /* 0x0000000005027211 */ /* 0x000fc800078e48ff */
[----:B------:R-:W-:-:S03]  /*00f0*/  LEA.HI R3, R3, R2, RZ, 0x6 ;  /* 0x0000000203037211 */ /* 0x000fc600078f30ff */
[----:B------:R-:W1:Y:S01]  /*0100*/  LDC.64 R4, c[0x0][0x240] ;  /* 0x00009000ff047b82 */ /* 0x000e620000000a00 */
[--C-:B------:R-:W-:Y:S02]  /*0110*/  SHF.R.S32.HI R27, RZ, 0x6, R3.reuse ;  /* 0x00000006ff1b7819 */ /* 0x100fe40000011403 */
[----:B------:R-:W-:-:S04]  /*0120*/  SHF.R.S32.HI R0, RZ, 0x1f, R3 ;  /* 0x0000001fff007819 */ /* 0x000fc80000011403 */
[----:B------:R-:W-:Y:S01]  /*0130*/  LEA.HI R0, R0, R27, RZ, 0x8 ;  /* 0x0000001b00007211 */ /* 0x000fe200078f40ff */
[----:B------:R-:W3:Y:S03]  /*0140*/  LDC.64 R8, c[0x0][0x230] ;  /* 0x00008c00ff087b82 */ /* 0x000ee60000000a00 */
[----:B------:R-:W-:-:S04]  /*0150*/  LOP3.LUT R0, R0, 0xffffff00, RZ, 0xc0, !PT ;  /* 0xffffff0000007812 */ /* 0x000fc800078ec0ff */
[----:B------:R-:W-:Y:S01]  /*0160*/  IADD3 R27, R27, -R0, RZ ;  /* 0x800000001b1b7210 */ /* 0x000fe20007ffe0ff */
[----:B------:R-:W3:Y:S04]  /*0170*/  LDC.64 R16, c[0x0][0x218] ;  /* 0x00008600ff107b82 */ /* 0x000ee80000000a00 */
[----:B01----:R-:W-:-:S04]  /*0180*/  IMAD.WIDE R4, R27, 0x4, R4 ;  /* 0x000000041b047825 */ /* 0x003fc800078e0204 */
[----:B------:R-:W0:Y:S01]  /*0190*/  LDC.64 R28, c[0x0][0x258] ;  /* 0x00009600ff1c7b82 */ /* 0x000e220000000a00 */
[----:B------:R1:W3:Y:S01]  /*01a0*/  LDG.E.EL R26, desc[UR4][R4.64] ;  /* 0x00000004041a7981 */ /* 0x0002e2000c2e1900 */
[----:B--2---:R-:W-:-:S06]  /*01b0*/  IMAD.WIDE R12, R27, 0x4, R12 ;  /* 0x000000041b0c7825 */ /* 0x004fcc00078e020c */
[----:B------:R-:W2:Y:S01]  /*01c0*/  LDC.64 R22, c[0x0][0x268] ;  /* 0x00009a00ff167b82 */ /* 0x000ea20000000a00 */
[----:B------:R-:W3:Y:S01]  /*01d0*/  LDG.E.EL R25, desc[UR4][R12.64] ;  /* 0x000000040c197981 */ /* 0x000ee2000c2e1900 */
[----:B----4-:R-:W-:-:S04]  /*01e0*/  IMAD.WIDE R20, R27, 0x4, R20 ;  /* 0x000000041b147825 */ /* 0x010fc800078e0214 */
[----:B-----5:R-:W-:Y:S01]  /*01f0*/  IMAD.WIDE R6, R2, 0x4, R6 ;  /* 0x0000000402067825 */ /* 0x020fe200078e0206 */
[----:B------:R4:W5:Y:S03]  /*0200*/  LDG.E.EL R24, desc[UR4][R20.64] ;  /* 0x0000000414187981 */ /* 0x000966000c2e1900 */
[C---:B-1----:R-:W-:Y:S02]  /*0210*/  IMAD.WIDE R4, R27.reuse, 0x4, R14 ;  /* 0x000000041b047825 */ /* 0x042fe400078e020e */
[----:B------:R-:W5:Y:S02]  /*0220*/  LDG.E.128 R12, desc[UR4][R6.64] ;  /* 0x00000004060c7981 */ /* 0x000f64000c1e1d00 */
[C---:B------:R-:W-:Y:S02]  /*0230*/  IMAD.WIDE R18, R27.reuse, 0x4, R18 ;  /* 0x000000041b127825 */ /* 0x040fe400078e0212 */
[----:B------:R-:W5:Y:S01]  /*0240*/  LDG.E.EL R5, desc[UR4][R4.64] ;  /* 0x0000000404057981 */ /* 0x000f62000c2e1900 */
[----:B----4-:R-:W1:Y:S01]  /*0250*/  LDC.64 R20, c[0x0][0x270] ;  /* 0x00009c00ff147b82 */ /* 0x010e620000000a00 */
[----:B---3--:R-:W-:-:S02]  /*0260*/  IMAD.WIDE R10, R27, 0x4, R10 ;  /* 0x000000041b0a7825 */ /* 0x008fc400078e020a */
[----:B------:R-:W3:Y:S02]  /*0270*/  LDG.E.EL R18, desc[UR4][R18.64] ;  /* 0x0000000412127981 */ /* 0x000ee4000c2e1900 */
[----:B------:R-:W-:-:S04]  /*0280*/  IMAD.WIDE R8, R27, 0x4, R8 ;  /* 0x000000041b087825 */ /* 0x000fc800078e0208 */
[----:B------:R-:W-:Y:S01]  /*0290*/  IMAD.WIDE R16, R2, 0x4, R16 ;  /* 0x0000000402107825 */ /* 0x000fe200078e0210 */
[----:B------:R-:W4:Y:S03]  /*02a0*/  LDG.E.EL R0, desc[UR4][R8.64] ;  /* 0x0000000408007981 */ /* 0x000f26000c2e1900 */
[C---:B0-----:R-:W-:Y:S01]  /*02b0*/  IMAD.WIDE R28, R27.reuse, 0x4, R28 ;  /* 0x000000041b1c7825 */ /* 0x041fe200078e021c */
[----:B------:R-:W3:Y:S04]  /*02c0*/  LDG.E.EL R19, desc[UR4][R10.64] ;  /* 0x000000040a137981 */ /* 0x000ee8000c2e1900 */
[----:B------:R-:W3:Y:S04]  /*02d0*/  LDG.E.EL R3, desc[UR4][R28.64] ;  /* 0x000000041c037981 */ /* 0x000ee8000c2e1900 */
[----:B------:R-:W4:Y:S01]  /*02e0*/  LDG.E.128 R8, desc[UR4][R16.64] ;  /* 0x0000000410087981 */ /* 0x000f22000c1e1d00 */
[----:B-1----:R-:W-:-:S04]  /*02f0*/  IMAD.WIDE R20, R27, 0x4, R20 ;  /* 0x000000041b147825 */ /* 0x002fc800078e0214 */
[----:B--2---:R-:W-:Y:S02]  /*0300*/  IMAD.WIDE R22, R27, 0x4, R22 ;  /* 0x000000041b167825 */ /* 0x004fe400078e0216 */
[----:B------:R-:W2:Y:S04]  /*0310*/  LDG.E.EL R21, desc[UR4][R20.64] ;  /* 0x0000000414157981 */ /* 0x000ea8000c2e1900 */
[----:B------:R0:W2:Y:S02]  /*0320*/  LDG.E.EL R4, desc[UR4][R22.64] ;  /* 0x0000000416047981 */ /* 0x0000a4000c2e1900 */
[----:B0-----:R-:W-:Y:S01]  /*0330*/  HFMA2.MMA R22, -RZ, RZ, 1.625, 0 ;  /* 0x3e800000ff167435 */ /* 0x001fe200000001ff */
[----:B------:R-:W-:-:S04]  /*0340*/  FADD R26, R26, 9.9999997473787516356e-06 ;  /* 0x3727c5ac1a1a7421 */ /* 0x000fc80000000000 */
[----:B------:R-:W0:Y:S01]  /*0350*/  MUFU.SQRT R27, R26 ;  /* 0x0000001a001b7308 */ /* 0x000e220000002000 */
[----:B------:R-:W-:-:S07]  /*0360*/  FADD R25, R25, 9.9999997473787516356e-06 ;  /* 0x3727c5ac19197421 */ /* 0x000fce0000000000 */
[----:B------:R-:W1:Y:S01]  /*0370*/  MUFU.SQRT R25, R25 ;  /* 0x0000001900197308 */ /* 0x000e620000002000 */
[C---:B0-----:R-:W-:Y:S02]  /*0380*/  FSETP.GT.AND P0, PT, R27.reuse, 8.50705917302346158658e+37, PT ;  /* 0x7e8000001b00780b */ /* 0x041fe40003f04000 */
[----:B------:R-:W-:Y:S02]  /*0390*/  FSETP.GEU.AND P2, PT, R27, 1.175494350822287508e-38, PT ;  /* 0x008000001b00780b */ /* 0x000fe40003f4e000 */
[----:B-1----:R-:W-:-:S09]  /*03a0*/  FSETP.GT.AND P1, PT, R25, 8.50705917302346158658e+37, PT ;  /* 0x7e8000001900780b */ /* 0x002fd20003f24000 */
[----:B------:R-:W-:Y:S01]  /*03b0*/  @P0 FMUL R27, R27, 0.25 ;  /* 0x3e8000001b1b0820 */ /* 0x000fe20000400000 */
[----:B------:R-:W-:-:S03]  /*03c0*/  FSETP.GEU.AND P3, PT, R25, 1.175494350822287508e-38, PT ;  /* 0x008000001900780b */ /* 0x000fc60003f6e000 */
[----:B------:R-:W-:-:S06]  /*03d0*/  @!P2 FMUL R27, R27, 16777216 ;  /* 0x4b8000001b1ba820 */ /* 0x000fcc0000400000 */
[----:B------:R-:W0:Y:S01]  /*03e0*/  MUFU.RCP R27, R27 ;  /* 0x0000001b001b7308 */ /* 0x000e220000001000 */
[----:B------:R-:W-:Y:S01]  /*03f0*/  @P1 FMUL R25, R25, 0.25 ;  /* 0x3e80000019191820 */ /* 0x000fe20000400000 */
[----:B------:R-:W-:Y:S01]  /*0400*/  FSEL R20, R22, 1, P0 ;  /* 0x3f80000016147808 */ /* 0x000fe20000000000 */
[--C-:B-----5:R-:W-:Y:S02]  /*0410*/  FADD R12, R12, R24.reuse ;  /* 0x000000180c0c7221 */ /* 0x120fe40000000000 */
[----:B------:R-:W-:Y:S01]  /*0420*/  @!P3 FMUL R25, R25, 16777216 ;  /* 0x4b8000001919b820 */ /* 0x000fe20000400000 */
[--C-:B------:R-:W-:Y:S01]  /*0430*/  FADD R13, R13, R24.reuse ;  /* 0x000000180d0d7221 */ /* 0x100fe20000000000 */
[--C-:B------:R-:W-:Y:S01]  /*0440*/  FADD R14, R14, R24.reuse ;  /* 0x000000180e0e7221 */ /* 0x100fe20000000000 */
[----:B------:R-:W-:Y:S01]  /*0450*/  @!P2 FMUL R20, R20, 16777216 ;  /* 0x4b8000001414a820 */ /* 0x000fe20000400000 */
[----:B------:R-:W-:Y:S02]  /*0460*/  FADD R15, R15, R24 ;  /* 0x000000180f0f7221 */ /* 0x000fe40000000000 */
[----:B------:R-:W1:Y:S01]  /*0470*/  MUFU.RCP R24, R25 ;  /* 0x0000001900187308 */ /* 0x000e620000001000 */
[C---:B------:R-:W-:Y:S01]  /*0480*/  FADD R29, -R5.reuse, R12 ;  /* 0x0000000c051d7221 */ /* 0x040fe20000000100 */
[C---:B------:R-:W-:Y:S01]  /*0490*/  FADD R26, -R5.reuse, R13 ;  /* 0x0000000d051a7221 */ /* 0x040fe20000000100 */
[----:B------:R-:W-:Y:S01]  /*04a0*/  FADD R23, -R5, R14 ;  /* 0x0000000e05177221 */ /* 0x000fe20000000100 */
[----:B0-----:R-:W-:Y:S01]  /*04b0*/  FMUL R20, R27, R20 ;  /* 0x000000141b147220 */ /* 0x001fe20000400000 */
[----:B------:R-:W-:Y:S01]  /*04c0*/  FADD R5, -R5, R15 ;  /* 0x0000000f05057221 */ /* 0x000fe20000000100 */
[----:B------:R-:W-:-:S02]  /*04d0*/  FSEL R27, R22, 1, P1 ;  /* 0x3f800000161b7808 */ /* 0x000fc40000800000 */
[C---:B------:R-:W-:Y:S01]  /*04e0*/  FMUL R29, R20.reuse, R29 ;  /* 0x0000001d141d7220 */ /* 0x040fe20000400000 */
[C---:B------:R-:W-:Y:S01]  /*04f0*/  FMUL R26, R20.reuse, R26 ;  /* 0x0000001a141a7220 */ /* 0x040fe20000400000 */
[C---:B------:R-:W-:Y:S01]  /*0500*/  FMUL R22, R20.reuse, R23 ;  /* 0x0000001714167220 */ /* 0x040fe20000400000 */
[----:B------:R-:W-:Y:S01]  /*0510*/  FMUL R28, R20, R5 ;  /* 0x00000005141c7220 */ /* 0x000fe20000400000 */
[----:B------:R-:W-:Y:S01]  /*0520*/  @!P3 FMUL R27, R27, 16777216 ;  /* 0x4b8000001b1bb820 */ /* 0x000fe20000400000 */
[C-C-:B---3--:R-:W-:Y:S01]  /*0530*/  FFMA R5, R18.reuse, R29, R19.reuse ;  /* 0x0000001d12057223 */ /* 0x148fe20000000013 */
[C-C-:B------:R-:W-:Y:S01]  /*0540*/  FFMA R20, R18.reuse, R26, R19.reuse ;  /* 0x0000001a12147223 */ /* 0x140fe20000000013 */
[C-C-:B------:R-:W-:Y:S01]  /*0550*/  FFMA R22, R18.reuse, R22, R19.reuse ;  /* 0x0000001612167223 */ /* 0x140fe20000000013 */
[----:B------:R-:W-:Y:S01]  /*0560*/  FFMA R23, R18, R28, R19 ;  /* 0x0000001c12177223 */ /* 0x000fe20000000013 */
[--C-:B----4-:R-:W-:Y:S01]  /*0570*/  FADD R11, R11, R0.reuse ;  /* 0x000000000b0b7221 */ /* 0x110fe20000000000 */
[----:B------:R-:W0:Y:S01]  /*0580*/  LDC.64 R18, c[0x0][0x220] ;  /* 0x00008800ff127b82 */ /* 0x000e220000000a00 */
[--C-:B------:R-:W-:Y:S01]  /*0590*/  FADD R8, R8, R0.reuse ;  /* 0x0000000008087221 */ /* 0x100fe20000000000 */
[--C-:B------:R-:W-:Y:S01]  /*05a0*/  FADD R9, R9, R0.reuse ;  /* 0x0000000009097221 */ /* 0x100fe20000000000 */
[----:B------:R-:W-:Y:S01]  /*05b0*/  FADD R10, R10, R0 ;  /* 0x000000000a0a7221 */ /* 0x000fe20000000000 */
[----:B-1----:R-:W-:Y:S01]  /*05c0*/  FMUL R24, R24, R27 ;  /* 0x0000001b18187220 */ /* 0x002fe20000400000 */
[C---:B------:R-:W-:Y:S01]  /*05d0*/  FADD R29, -R3.reuse, R11 ;  /* 0x0000000b031d7221 */ /* 0x040fe20000000100 */
[C---:B------:R-:W-:Y:S01]  /*05e0*/  FADD R25, -R3.reuse, R8 ;  /* 0x0000000803197221 */ /* 0x040fe20000000100 */
[C---:B------:R-:W-:Y:S01]  /*05f0*/  FADD R27, -R3.reuse, R9 ;  /* 0x00000009031b7221 */ /* 0x040fe20000000100 */
[----:B------:R-:W-:Y:S01]  /*0600*/  FADD R3, -R3, R10 ;  /* 0x0000000a03037221 */ /* 0x000fe20000000100 */
[C---:B------:R-:W-:Y:S01]  /*0610*/  FMUL R29, R24.reuse, R29 ;  /* 0x0000001d181d7220 */ /* 0x040fe20000400000 */
[C---:B------:R-:W-:Y:S01]  /*0620*/  FMUL R0, R24.reuse, R25 ;  /* 0x0000001918007220 */ /* 0x040fe20000400000 */
[C---:B------:R-:W-:Y:S01]  /*0630*/  FMUL R26, R24.reuse, R27 ;  /* 0x0000001b181a7220 */ /* 0x040fe20000400000 */
[----:B------:R-:W-:Y:S01]  /*0640*/  FMUL R24, R24, R3 ;  /* 0x0000000318187220 */ /* 0x000fe20000400000 */
[C-C-:B--2---:R-:W-:Y:S01]  /*0650*/  FFMA R28, R4.reuse, R29, R21.reuse ;  /* 0x0000001d041c7223 */ /* 0x144fe20000000015 */
[C-C-:B------:R-:W-:Y:S01]  /*0660*/  FFMA R0, R4.reuse, R0, R21.reuse ;  /* 0x0000000004007223 */ /* 0x140fe20000000015 */
[C-C-:B------:R-:W-:Y:S01]  /*0670*/  FFMA R3, R4.reuse, R26, R21.reuse ;  /* 0x0000001a04037223 */ /* 0x140fe20000000015 */
[----:B------:R-:W-:-:S02]  /*0680*/  FFMA R21, R4, R24, R21 ;  /* 0x0000001804157223 */ /* 0x000fc40000000015 */
[----:B------:R-:W-:Y:S01]  /*0690*/  FSETP.GEU.AND P3, PT, R23, -R28, PT ;  /* 0x8000001c1700720b */ /* 0x000fe20003f6e000 */
[----:B------:R-:W-:Y:S01]  /*06a0*/  FADD R23, R28, R23 ;  /* 0x000000171c177221 */ /* 0x000fe20000000000 */
[----:B------:R-:W-:Y:S01]  /*06b0*/  FSETP.GEU.AND P0, PT, R5, -R0, PT ;  /* 0x800000000500720b */ /* 0x000fe20003f0e000 */
[----:B------:R-:W-:Y:S01]  /*06c0*/  FADD R0, R0, R5 ;  /* 0x0000000500007221 */ /* 0x000fe20000000000 */
[----:B------:R-:W-:Y:S01]  /*06d0*/  FSETP.GEU.AND P1, PT, R20, -R3, PT ;  /* 0x800000031400720b */ /* 0x000fe20003f2e000 */
[----:B------:R-:W-:Y:S01]  /*06e0*/  FADD R3, R3, R20 ;  /* 0x0000001403037221 */ /* 0x000fe20000000000 */
[----:B------:R-:W-:Y:S01]  /*06f0*/  FSETP.GEU.AND P2, PT, R22, -R21, PT ;  /* 0x800000151600720b */ /* 0x000fe20003f4e000 */
[----:B------:R-:W-:Y:S01]  /*0700*/  FADD R22, R21, R22 ;  /* 0x0000001615167221 */ /* 0x000fe20000000000 */
[----:B0-----:R-:W-:Y:S01]  /*0710*/  IMAD.WIDE R18, R2, 0x4, R18 ;  /* 0x0000000402127825 */ /* 0x001fe200078e0212 */
[----:B------:R-:W-:Y:S02]  /*0720*/  FSEL R23, R23, RZ, P3 ;  /* 0x000000ff17177208 */ /* 0x000fe40001800000 */
[----:B------:R-:W-:-:S02]  /*0730*/  FSEL R20, R0, RZ, P0 ;  /* 0x000000ff00147208 */ /* 0x000fc40000000000 */
[----:B------:R-:W-:Y:S02]  /*0740*/  FSEL R21, R3, RZ, P1 ;  /* 0x000000ff03157208 */ /* 0x000fe40000800000 */
[----:B------:R-:W-:Y:S01]  /*0750*/  FSEL R22, R22, RZ, P2 ;  /* 0x000000ff16167208 */ /* 0x000fe20001000000 */
[----:B------:R-:W-:Y:S04]  /*0760*/  STG.E.128 desc[UR4][R6.64], R12 ;  /* 0x0000000c06007986 */ /* 0x000fe8000c101d04 */
[----:B------:R-:W-:Y:S04]  /*0770*/  STG.E.128 desc[UR4][R16.64], R8 ;  /* 0x0000000810007986 */ /* 0x000fe8000c101d04 */
[----:B------:R-:W-:Y:S01]  /*0780*/  STG.E.128 desc[UR4][R18.64], R20 ;  /* 0x0000001412007986 */ /* 0x000fe2000c101d04 */
[----:B------:R-:W-:Y:S05]  /*0790*/  EXIT ;  /* 0x000000000000794d */ /* 0x000fea0003800000 */
.L_x_0:
[----:B------:R-:W-:-:S00]  /*07a0*/  BRA `(.L_x_0) ;  /* 0xfffffffc00fc7947 */ /* 0x000fc0000383ffff */
[----:B------:R-:W-:-:S00]  /*07b0*/  NOP ;  /* 0x0000000000007918 */ /* 0x000fc00000000000 */
        /* <DEDUP_REMOVED lines=12> */
.L_x_1:


//--------------------- .nv.global.init           --------------------------
	.section	.nv.global.init,"aw",@progbits
.nv.global.init:
	.type		_$_str,@object
	.size		_$_str,(_$_str_$_2 - _$_str)
_$_str:
        /*0000*/ 	.byte	0x5f, 0x5f, 0x43, 0x55, 0x44, 0x41, 0x5f, 0x46, 0x54, 0x5a, 0x00
	.type		_$_str_$_2,@object
	.size		_$_str_$_2,(.L_1 - _$_str_$_2)
_$_str_$_2:
        /*000b*/ 	.byte	0x5f, 0x5f, 0x43, 0x55, 0x44, 0x41, 0x5f, 0x50, 0x52, 0x45, 0x43, 0x5f, 0x53, 0x51, 0x52, 0x54
        /*001b*/ 	.byte	0x00
.L_1:


//--------------------- .nv.constant0.triton_poi_fused__native_batch_norm_legit_no_training_add_convolution_relu_27 --------------------------
	.section	.nv.constant0.triton_poi_fused__native_batch_norm_legit_no_training_add_convolution_relu_27,"a",@progbits
	.sectionflags	@""
	.align	4
.nv.constant0.triton_poi_fused__native_batch_norm_legit_no_training_add_convolution_relu_27:
	.zero		636
